	.headerflags	@"EF_CUDA_TEXMODE_UNIFIED EF_CUDA_64BIT_ADDRESS EF_CUDA_ACCELERATORS EF_CUDA_SM90 EF_CUDA_VIRTUAL_SM(EF_CUDA_SM90)"
	.elftype	@"ET_EXEC"


//--------------------- .nv.info                  --------------------------
	.section	.nv.info,"",@"SHT_CUDA_INFO"
	.align	4


	//----- nvinfo : EIATTR_REGCOUNT
	.align		4
        /*0000*/ 	.byte	0x04, 0x2f
        /*0002*/ 	.short	(.L_1 - .L_0)
	.align		4
.L_0:
        /*0004*/ 	.word	index@(triton_poi_fused_mul_0)
        /*0008*/ 	.word	0x00000010


	//----- nvinfo : EIATTR_MIN_STACK_SIZE
	.align		4
.L_1:
        /*000c*/ 	.byte	0x04, 0x12
        /*000e*/ 	.short	(.L_3 - .L_2)
	.align		4
.L_2:
        /*0010*/ 	.word	index@(triton_poi_fused_mul_0)
        /*0014*/ 	.word	0x00000000


	//----- nvinfo : EIATTR_FRAME_SIZE
	.align		4
.L_3:
        /*0018*/ 	.byte	0x04, 0x11
        /*001a*/ 	.short	(.L_5 - .L_4)
	.align		4
.L_4:
        /*001c*/ 	.word	index@(triton_poi_fused_mul_0)
        /*0020*/ 	.word	0x00000000


	//----- nvinfo : EIATTR_MIN_STACK_SIZE
	.align		4
.L_5:
        /*0024*/ 	.byte	0x04, 0x12
        /*0026*/ 	.short	(.L_7 - .L_6)
	.align		4
.L_6:
        /*0028*/ 	.word	index@(triton_poi_fused_mul_0)
        /*002c*/ 	.word	0x00000000
.L_7:


//--------------------- .nv.info.triton_poi_fused_mul_0 --------------------------
	.section	.nv.info.triton_poi_fused_mul_0,"",@"SHT_CUDA_INFO"
	.sectionflags	@""
	.align	4


	//----- nvinfo : EIATTR_CUDA_API_VERSION
	.align		4
        /*0000*/ 	.byte	0x04, 0x37
        /*0002*/ 	.short	(.L_9 - .L_8)
.L_8:
        /*0004*/ 	.word	0x0000007c


	//----- nvinfo : EIATTR_KPARAM_INFO
	.align		4
.L_9:
        /*0008*/ 	.byte	0x04, 0x17
        /*000a*/ 	.short	(.L_11 - .L_10)
.L_10:
        /*000c*/ 	.word	0x00000000
        /*0010*/ 	.short	0x0003
        /*0012*/ 	.short	0x0018
        /*0014*/ 	.byte	0x00, 0xf0, 0x11, 0x00


	//----- nvinfo : EIATTR_KPARAM_INFO
	.align		4
.L_11:
        /*0018*/ 	.byte	0x04, 0x17
        /*001a*/ 	.short	(.L_13 - .L_12)
.L_12:
        /*001c*/ 	.word	0x00000000
        /*0020*/ 	.short	0x0002
        /*0022*/ 	.short	0x0010
        /*0024*/ 	.byte	0x00, 0xf4, 0x21, 0x00


	//----- nvinfo : EIATTR_KPARAM_INFO
	.align		4
.L_13:
        /*0028*/ 	.byte	0x04, 0x17
        /*002a*/ 	.short	(.L_15 - .L_14)
.L_14:
        /*002c*/ 	.word	0x00000000
        /*0030*/ 	.short	0x0001
        /*0032*/ 	.short	0x0008
        /*0034*/ 	.byte	0x00, 0xf4, 0x21, 0x00


	//----- nvinfo : EIATTR_KPARAM_INFO
	.align		4
.L_15:
        /*0038*/ 	.byte	0x04, 0x17
        /*003a*/ 	.short	(.L_17 - .L_16)
.L_16:
        /*003c*/ 	.word	0x00000000
        /*0040*/ 	.short	0x0000
        /*0042*/ 	.short	0x0000
        /*0044*/ 	.byte	0x00, 0xf4, 0x21, 0x00


	//----- nvinfo : EIATTR_SPARSE_MMA_MASK
	.align		4
.L_17:
        /*0048*/ 	.byte	0x03, 0x50
        /*004a*/ 	.short	0x0000


	//----- nvinfo : EIATTR_MAXREG_COUNT
	.align		4
        /*004c*/ 	.byte	0x03, 0x1b
        /*004e*/ 	.short	0x00ff


	//----- nvinfo : EIATTR_EXIT_INSTR_OFFSETS
	.align		4
        /*0050*/ 	.byte	0x04, 0x1c
        /*0052*/ 	.short	(.L_19 - .L_18)


	//   ....[0]....
.L_18:
        /*0054*/ 	.word	0x00000190


	//   ....[1]....
        /*0058*/ 	.word	0x000001b0


	//----- nvinfo : EIATTR_REQNTID
	.align		4
.L_19:
        /*005c*/ 	.byte	0x04, 0x10
        /*005e*/ 	.short	(.L_21 - .L_20)
.L_20:
        /*0060*/ 	.word	0x00000080
        /*0064*/ 	.word	0x00000001
        /*0068*/ 	.word	0x00000001


	//----- nvinfo : EIATTR_CBANK_PARAM_SIZE
	.align		4
.L_21:
        /*006c*/ 	.byte	0x03, 0x19
        /*006e*/ 	.short	0x001c


	//----- nvinfo : EIATTR_PARAM_CBANK
	.align		4
        /*0070*/ 	.byte	0x04, 0x0a
        /*0072*/ 	.short	(.L_23 - .L_22)
	.align		4
.L_22:
        /*0074*/ 	.word	index@(.nv.constant0.triton_poi_fused_mul_0)
        /*0078*/ 	.short	0x0210
        /*007a*/ 	.short	0x001c


	//----- nvinfo : EIATTR_SW_WAR
	.align		4
.L_23:
        /*007c*/ 	.byte	0x04, 0x36
        /*007e*/ 	.short	(.L_25 - .L_24)
.L_24:
        /*0080*/ 	.word	0x00000008
.L_25:


//--------------------- .nv.callgraph             --------------------------
	.section	.nv.callgraph,"",@"SHT_CUDA_CALLGRAPH"
	.align	4
	.sectionentsize	8
	.align		4
        /*0000*/ 	.word	0x00000000
	.align		4
        /*0004*/ 	.word	0xffffffff
	.align		4
        /*0008*/ 	.word	0x00000000
	.align		4
        /*000c*/ 	.word	0xfffffffe
	.align		4
        /*0010*/ 	.word	0x00000000
	.align		4
        /*0014*/ 	.word	0xfffffffd
	.align		4
        /*0018*/ 	.word	0x00000000
	.align		4
        /*001c*/ 	.word	0xfffffffc


//--------------------- .text.triton_poi_fused_mul_0 --------------------------
	.section	.text.triton_poi_fused_mul_0,"ax",@progbits
	.align	128
        .global         triton_poi_fused_mul_0
        .type           triton_poi_fused_mul_0,@function
        .size           triton_poi_fused_mul_0,(.L_x_1 - triton_poi_fused_mul_0)
        .other          triton_poi_fused_mul_0,@"STO_CUDA_ENTRY STV_DEFAULT"
triton_poi_fused_mul_0:
.text.triton_poi_fused_mul_0:
[----:B------:R-:W0:Y:S02]  /*0000*/  LDC R1, c[0x0][0x28] ;  /* 0x00000a00ff017b82 */ /* 0x000e240000000800 */
[----:B------:R-:W1:Y:S01]  /*0010*/  S2R R0, SR_TID.X ;  /* 0x0000000000007919 */ /* 0x000e620000002100 */
[----:B------:R-:W2:Y:S01]  /*0020*/  LDC.64 R4, c[0x0][0x218] ;  /* 0x00008600ff047b82 */ /* 0x000ea20000000a00 */
[----:B------:R-:W-:Y:S02]  /*0030*/  CS2R R10, SRZ ;  /* 0x00000000000a7805 */ /* 0x000fe4000001ff00 */
[----:B------:R-:W-:Y:S01]  /*0040*/  CS2R R12, SRZ ;  /* 0x00000000000c7805 */ /* 0x000fe2000001ff00 */
[----:B------:R-:W3:Y:S01]  /*0050*/  S2R R9, SR_CTAID.X ;  /* 0x0000000000097919 */ /* 0x000ee20000002500 */
[----:B------:R-:W-:-:S03]  /*0060*/  ULDC.64 UR4, c[0x0][0x208] ;  /* 0x0000820000047ab9 */ /* 0x000fc60000000a00 */
[----:B------:R-:W4:Y:S01]  /*0070*/  LDC.64 R2, c[0x0][0x210] ;  /* 0x00008400ff027b82 */ /* 0x000f220000000a00 */
[----:B-1----:R-:W-:Y:S01]  /*0080*/  IMAD.SHL.U32 R0, R0, 0x2, RZ ;  /* 0x0000000200007824 */ /* 0x002fe200078e00ff */
[----:B---3--:R-:W-:-:S04]  /*0090*/  SHF.R.S32.HI R6, RZ, 0x17, R9 ;  /* 0x00000017ff067819 */ /* 0x008fc80000011409 */
[----:B------:R-:W-:-:S05]  /*00a0*/  LOP3.LUT R0, R0, 0xfe, RZ, 0xc0, !PT ;  /* 0x000000fe00007812 */ /* 0x000fca00078ec0ff */
[----:B------:R-:W-:Y:S01]  /*00b0*/  IMAD R9, R9, 0x100, R0 ;  /* 0x0000010009097824 */ /* 0x000fe200078e0200 */
[----:B------:R-:W-:-:S03]  /*00c0*/  SGXT R0, R6, 0x1 ;  /* 0x000000010600781a */ /* 0x000fc60000000200 */
[C---:B----4-:R-:W-:Y:S01]  /*00d0*/  IMAD.WIDE R2, R9.reuse, 0x4, R2 ;  /* 0x0000000409027825 */ /* 0x050fe200078e0202 */
[----:B------:R-:W-:Y:S02]  /*00e0*/  LEA.HI R0, R0, R9, RZ, 0x6 ;  /* 0x0000000900007211 */ /* 0x000fe400078f30ff */
[----:B------:R-:W-:Y:S02]  /*00f0*/  ISETP.GE.AND P0, PT, R9, 0x400, PT ;  /* 0x000004000900780c */ /* 0x000fe40003f06270 */
[----:B------:R-:W-:-:S05]  /*0100*/  LOP3.LUT R0, R0, 0xffffffc0, RZ, 0xc0, !PT ;  /* 0xffffffc000007812 */ /* 0x000fca00078ec0ff */
[----:B------:R-:W-:-:S04]  /*0110*/  IMAD.IADD R7, R9, 0x1, -R0 ;  /* 0x0000000109077824 */ /* 0x000fc800078e0a00 */
[----:B--2---:R-:W-:Y:S02]  /*0120*/  IMAD.WIDE R4, R7, 0x4, R4 ;  /* 0x0000000407047825 */ /* 0x004fe400078e0204 */
[----:B------:R-:W2:Y:S01]  /*0130*/  @!P0 LDG.E.64 R10, desc[UR4][R2.64] ;  /* 0x00000004020a8981 */ /* 0x000ea2000c1e1b00 */
[----:B------:R-:W1:Y:S03]  /*0140*/  LDC.64 R6, c[0x0][0x220] ;  /* 0x00008800ff067b82 */ /* 0x000e660000000a00 */
[----:B------:R-:W2:Y:S01]  /*0150*/  @!P0 LDG.E.EL.64 R12, desc[UR4][R4.64] ;  /* 0x00000004040c8981 */ /* 0x000ea2000c2e1b00 */
[----:B-1----:R-:W-:-:S04]  /*0160*/  IMAD.WIDE R6, R9, 0x4, R6 ;  /* 0x0000000409067825 */ /* 0x002fc800078e0206 */
[----:B--2---:R-:W-:Y:S01]  /*0170*/  FMUL R10, R12, R10 ;  /* 0x0000000a0c0a7220 */ /* 0x004fe20000400000 */
[----:B------:R-:W-:Y:S01]  /*0180*/  FMUL R11, R13, R11 ;  /* 0x0000000b0d0b7220 */ /* 0x000fe20000400000 */
[----:B------:R-:W-:Y:S06]  /*0190*/  @P0 EXIT ;  /* 0x000000000000094d */ /* 0x000fec0003800000 */
[----:B------:R-:W-:Y:S01]  /*01a0*/  STG.E.64 desc[UR4][R6.64], R10 ;  /* 0x0000000a06007986 */ /* 0x000fe2000c101b04 */
[----:B------:R-:W-:Y:S05]  /*01b0*/  EXIT ;  /* 0x000000000000794d */ /* 0x000fea0003800000 */
.L_x_0:
[----:B------:R-:W-:-:S00]  /*01c0*/  BRA `(.L_x_0) ;  /* 0xfffffffc00fc7947 */ /* 0x000fc0000383ffff */
[----:B------:R-:W-:-:S00]  /*01d0*/  NOP ;  /* 0x0000000000007918 */ /* 0x000fc00000000000 */
        /* <DEDUP_REMOVED lines=10> */
.L_x_1:


//--------------------- .nv.constant0.triton_poi_fused_mul_0 --------------------------
	.section	.nv.constant0.triton_poi_fused_mul_0,"a",@progbits
	.sectionflags	@""
	.align	4
.nv.constant0.triton_poi_fused_mul_0:
	.zero		556
